//
// Generated by NVIDIA NVVM Compiler
//
// Compiler Build ID: CL-36424714
// Cuda compilation tools, release 13.0, V13.0.88
// Based on NVVM 20.0.0
//

.version 9.0
.target sm_100
.address_size 64

	// .globl	_Z4reluPfS_i

.visible .entry _Z4reluPfS_i(
	.param .u64 .ptr .align 1 _Z4reluPfS_i_param_0,
	.param .u64 .ptr .align 1 _Z4reluPfS_i_param_1,
	.param .u32 _Z4reluPfS_i_param_2
)
{
	.reg .pred 	%p<2>;
	.reg .b32 	%r<6>;
	.reg .b32 	%f<3>;
	.reg .b64 	%rd<8>;

	ld.param.u64 	%rd1, [_Z4reluPfS_i_param_0];
	ld.param.u64 	%rd2, [_Z4reluPfS_i_param_1];
	ld.param.u32 	%r2, [_Z4reluPfS_i_param_2];
	mov.u32 	%r3, %ctaid.x;
	mov.u32 	%r4, %ntid.x;
	mov.u32 	%r5, %tid.x;
	mad.lo.s32 	%r1, %r3, %r4, %r5;
	setp.ge.s32 	%p1, %r1, %r2;
	@%p1 bra 	$L__BB0_2;
	cvta.to.global.u64 	%rd3, %rd1;
	cvta.to.global.u64 	%rd4, %rd2;
	mul.wide.s32 	%rd5, %r1, 4;
	add.s64 	%rd6, %rd3, %rd5;
	ld.global.f32 	%f1, [%rd6];
	max.f32 	%f2, %f1, 0f00000000;
	add.s64 	%rd7, %rd4, %rd5;
	st.global.f32 	[%rd7], %f2;
$L__BB0_2:
	ret;

}
	// .globl	_Z9relu_vec4PfS_i
.visible .entry _Z9relu_vec4PfS_i(
	.param .u64 .ptr .align 1 _Z9relu_vec4PfS_i_param_0,
	.param .u64 .ptr .align 1 _Z9relu_vec4PfS_i_param_1,
	.param .u32 _Z9relu_vec4PfS_i_param_2
)
{
	.reg .pred 	%p<2>;
	.reg .b32 	%r<7>;
	.reg .b32 	%f<9>;
	.reg .b64 	%rd<8>;

	ld.param.u64 	%rd1, [_Z9relu_vec4PfS_i_param_0];
	ld.param.u64 	%rd2, [_Z9relu_vec4PfS_i_param_1];
	ld.param.u32 	%r2, [_Z9relu_vec4PfS_i_param_2];
	mov.u32 	%r3, %ctaid.x;
	mov.u32 	%r4, %ntid.x;
	mov.u32 	%r5, %tid.x;
	mad.lo.s32 	%r6, %r3, %r4, %r5;
	shl.b32 	%r1, %r6, 2;
	setp.ge.s32 	%p1, %r1, %r2;
	@%p1 bra 	$L__BB1_2;
	cvta.to.global.u64 	%rd3, %rd1;
	cvta.to.global.u64 	%rd4, %rd2;
	mul.wide.s32 	%rd5, %r1, 4;
	add.s64 	%rd6, %rd3, %rd5;
	ld.global.v4.f32 	{%f1, %f2, %f3, %f4}, [%rd6];
	max.f32 	%f5, %f1, 0f00000000;
	max.f32 	%f6, %f2, 0f00000000;
	max.f32 	%f7, %f3, 0f00000000;
	max.f32 	%f8, %f4, 0f00000000;
	add.s64 	%rd7, %rd4, %rd5;
	st.global.v4.f32 	[%rd7], {%f5, %f6, %f7, %f8};
$L__BB1_2:
	ret;

}


// ===== COMPILED SASS (sm_100) =====

	.target	sm_100

	.elftype	@"ET_EXEC"


//--------------------- .note.nv.tkinfo           --------------------------
	.section	.note.nv.tkinfo,"",@"SHT_NOTE"
	.sectionflags	@"SHF_NOTE_NV_TKINFO"
	.tkinfo
        /*0018*/ 	.word	0x00000002
        /*0030*/ 	.string	""
        /*0030*/ 	.string	"ptxas"
        /*0030*/ 	.string	"Cuda compilation tools, release 13.0, V13.0.88"
        /*0030*/ 	.string	"Build cuda_13.0.r13.0/compiler.36424714_0"
        /*0030*/ 	.string	"-arch sm_100 -m 64 "



//--------------------- .note.nv.cuinfo           --------------------------
	.section	.note.nv.cuinfo,"",@"SHT_NOTE"
	.sectionflags	@"SHF_NOTE_NV_CUINFO"
        /*0018*/ 	.short	0x0002
        /*001a*/ 	.short	0x0064
        /*001c*/ 	.short	0x0082
	.zero		2


//--------------------- .nv.info                  --------------------------
	.section	.nv.info,"",@"SHT_CUDA_INFO"
	.align	4


	//----- nvinfo : EIATTR_REGCOUNT
	.align		4
        /*0000*/ 	.byte	0x04, 0x2f
        /*0002*/ 	.short	(.L_1 - .L_0)
	.align		4
.L_0:
        /*0004*/ 	.word	index@(_Z4reluPfS_i)
        /*0008*/ 	.word	0x0000000a


	//----- nvinfo : EIATTR_FRAME_SIZE
	.align		4
.L_1:
        /*000c*/ 	.byte	0x04, 0x11
        /*000e*/ 	.short	(.L_3 - .L_2)
	.align		4
.L_2:
        /*0010*/ 	.word	index@(_Z4reluPfS_i)
        /*0014*/ 	.word	0x00000000


	//----- nvinfo : EIATTR_REGCOUNT
	.align		4
.L_3:
        /*0018*/ 	.byte	0x04, 0x2f
        /*001a*/ 	.short	(.L_5 - .L_4)
	.align		4
.L_4:
        /*001c*/ 	.word	index@(_Z9relu_vec4PfS_i)
        /*0020*/ 	.word	0x0000000e


	//----- nvinfo : EIATTR_FRAME_SIZE
	.align		4
.L_5:
        /*0024*/ 	.byte	0x04, 0x11
        /*0026*/ 	.short	(.L_7 - .L_6)
	.align		4
.L_6:
        /*0028*/ 	.word	index@(_Z9relu_vec4PfS_i)
        /*002c*/ 	.word	0x00000000


	//----- nvinfo : EIATTR_MIN_STACK_SIZE
	.align		4
.L_7:
        /*0030*/ 	.byte	0x04, 0x12
        /*0032*/ 	.short	(.L_9 - .L_8)
	.align		4
.L_8:
        /*0034*/ 	.word	index@(_Z9relu_vec4PfS_i)
        /*0038*/ 	.word	0x00000000


	//----- nvinfo : EIATTR_MIN_STACK_SIZE
	.align		4
.L_9:
        /*003c*/ 	.byte	0x04, 0x12
        /*003e*/ 	.short	(.L_11 - .L_10)
	.align		4
.L_10:
        /*0040*/ 	.word	index@(_Z4reluPfS_i)
        /*0044*/ 	.word	0x00000000
.L_11:


//--------------------- .nv.compat                --------------------------
	.section	.nv.compat,"",@"SHT_CUDA_COMPAT_INFO"
	.align	4
        /*0000*/ 	.byte	0x02, 0x09, 0x00, 0x00, 0x02, 0x02, 0x01, 0x00, 0x02, 0x05, 0x05, 0x00, 0x03, 0x07, 0x01, 0x01
        /*0010*/ 	.byte	0x02, 0x03, 0x00, 0x00, 0x02, 0x06, 0x01, 0x00, 0x04, 0x0b, 0x08, 0x00, 0x09, 0x00, 0x00, 0x00
        /*0020*/ 	.byte	0x00, 0x00, 0x00, 0x00


//--------------------- .nv.info._Z9relu_vec4PfS_i --------------------------
	.section	.nv.info._Z9relu_vec4PfS_i,"",@"SHT_CUDA_INFO"
	.sectionflags	@""
	.align	4


	//----- nvinfo : EIATTR_CUDA_API_VERSION
	.align		4
        /*0000*/ 	.byte	0x04, 0x37
        /*0002*/ 	.short	(.L_13 - .L_12)
.L_12:
        /*0004*/ 	.word	0x00000082


	//----- nvinfo : EIATTR_KPARAM_INFO
	.align		4
.L_13:
        /*0008*/ 	.byte	0x04, 0x17
        /*000a*/ 	.short	(.L_15 - .L_14)
.L_14:
        /*000c*/ 	.word	0x00000000
        /*0010*/ 	.short	0x0002
        /*0012*/ 	.short	0x0010
        /*0014*/ 	.byte	0x00, 0xf0, 0x11, 0x00


	//----- nvinfo : EIATTR_KPARAM_INFO
	.align		4
.L_15:
        /*0018*/ 	.byte	0x04, 0x17
        /*001a*/ 	.short	(.L_17 - .L_16)
.L_16:
        /*001c*/ 	.word	0x00000000
        /*0020*/ 	.short	0x0001
        /*0022*/ 	.short	0x0008
        /*0024*/ 	.byte	0x00, 0xf5, 0x21, 0x00


	//----- nvinfo : EIATTR_KPARAM_INFO
	.align		4
.L_17:
        /*0028*/ 	.byte	0x04, 0x17
        /*002a*/ 	.short	(.L_19 - .L_18)
.L_18:
        /*002c*/ 	.word	0x00000000
        /*0030*/ 	.short	0x0000
        /*0032*/ 	.short	0x0000
        /*0034*/ 	.byte	0x00, 0xf5, 0x21, 0x00


	//----- nvinfo : EIATTR_SPARSE_MMA_MASK
	.align		4
.L_19:
        /*0038*/ 	.byte	0x03, 0x50
        /*003a*/ 	.short	0x0000


	//----- nvinfo : EIATTR_MAXREG_COUNT
	.align		4
        /*003c*/ 	.byte	0x03, 0x1b
        /*003e*/ 	.short	0x00ff


	//----- nvinfo : EIATTR_MERCURY_ISA_VERSION
	.align		4
        /*0040*/ 	.byte	0x03, 0x5f
        /*0042*/ 	.short	0x0101


	//----- nvinfo : EIATTR_VRC_CTA_INIT_COUNT
	.align		4
        /*0044*/ 	.byte	0x02, 0x4a
	.zero		1
	.zero		1


	//----- nvinfo : EIATTR_EXIT_INSTR_OFFSETS
	.align		4
        /*0048*/ 	.byte	0x04, 0x1c
        /*004a*/ 	.short	(.L_21 - .L_20)


	//   ....[0]....
.L_20:
        /*004c*/ 	.word	0x00000080


	//   ....[1]....
        /*0050*/ 	.word	0x00000140


	//----- nvinfo : EIATTR_CBANK_PARAM_SIZE
	.align		4
.L_21:
        /*0054*/ 	.byte	0x03, 0x19
        /*0056*/ 	.short	0x0014


	//----- nvinfo : EIATTR_PARAM_CBANK
	.align		4
        /*0058*/ 	.byte	0x04, 0x0a
        /*005a*/ 	.short	(.L_23 - .L_22)
	.align		4
.L_22:
        /*005c*/ 	.word	index@(.nv.constant0._Z9relu_vec4PfS_i)
        /*0060*/ 	.short	0x0380
        /*0062*/ 	.short	0x0014


	//----- nvinfo : EIATTR_SW_WAR
	.align		4
.L_23:
        /*0064*/ 	.byte	0x04, 0x36
        /*0066*/ 	.short	(.L_25 - .L_24)
.L_24:
        /*0068*/ 	.word	0x00000008
.L_25:


//--------------------- .nv.info._Z4reluPfS_i     --------------------------
	.section	.nv.info._Z4reluPfS_i,"",@"SHT_CUDA_INFO"
	.sectionflags	@""
	.align	4


	//----- nvinfo : EIATTR_CUDA_API_VERSION
	.align		4
        /*0000*/ 	.byte	0x04, 0x37
        /*0002*/ 	.short	(.L_27 - .L_26)
.L_26:
        /*0004*/ 	.word	0x00000082


	//----- nvinfo : EIATTR_KPARAM_INFO
	.align		4
.L_27:
        /*0008*/ 	.byte	0x04, 0x17
        /*000a*/ 	.short	(.L_29 - .L_28)
.L_28:
        /*000c*/ 	.word	0x00000000
        /*0010*/ 	.short	0x0002
        /*0012*/ 	.short	0x0010
        /*0014*/ 	.byte	0x00, 0xf0, 0x11, 0x00


	//----- nvinfo : EIATTR_KPARAM_INFO
	.align		4
.L_29:
        /*0018*/ 	.byte	0x04, 0x17
        /*001a*/ 	.short	(.L_31 - .L_30)
.L_30:
        /*001c*/ 	.word	0x00000000
        /*0020*/ 	.short	0x0001
        /*0022*/ 	.short	0x0008
        /*0024*/ 	.byte	0x00, 0xf5, 0x21, 0x00


	//----- nvinfo : EIATTR_KPARAM_INFO
	.align		4
.L_31:
        /*0028*/ 	.byte	0x04, 0x17
        /*002a*/ 	.short	(.L_33 - .L_32)
.L_32:
        /*002c*/ 	.word	0x00000000
        /*0030*/ 	.short	0x0000
        /*0032*/ 	.short	0x0000
        /*0034*/ 	.byte	0x00, 0xf5, 0x21, 0x00


	//----- nvinfo : EIATTR_SPARSE_MMA_MASK
	.align		4
.L_33:
        /*0038*/ 	.byte	0x03, 0x50
        /*003a*/ 	.short	0x0000


	//----- nvinfo : EIATTR_MAXREG_COUNT
	.align		4
        /*003c*/ 	.byte	0x03, 0x1b
        /*003e*/ 	.short	0x00ff


	//----- nvinfo : EIATTR_MERCURY_ISA_VERSION
	.align		4
        /*0040*/ 	.byte	0x03, 0x5f
        /*0042*/ 	.short	0x0101


	//----- nvinfo : EIATTR_VRC_CTA_INIT_COUNT
	.align		4
        /*0044*/ 	.byte	0x02, 0x4a
	.zero		1
	.zero		1


	//----- nvinfo : EIATTR_EXIT_INSTR_OFFSETS
	.align		4
        /*0048*/ 	.byte	0x04, 0x1c
        /*004a*/ 	.short	(.L_35 - .L_34)


	//   ....[0]....
.L_34:
        /*004c*/ 	.word	0x00000070


	//   ....[1]....
        /*0050*/ 	.word	0x00000100


	//----- nvinfo : EIATTR_CBANK_PARAM_SIZE
	.align		4
.L_35:
        /*0054*/ 	.byte	0x03, 0x19
        /*0056*/ 	.short	0x0014


	//----- nvinfo : EIATTR_PARAM_CBANK
	.align		4
        /*0058*/ 	.byte	0x04, 0x0a
        /*005a*/ 	.short	(.L_37 - .L_36)
	.align		4
.L_36:
        /*005c*/ 	.word	index@(.nv.constant0._Z4reluPfS_i)
        /*0060*/ 	.short	0x0380
        /*0062*/ 	.short	0x0014


	//----- nvinfo : EIATTR_SW_WAR
	.align		4
.L_37:
        /*0064*/ 	.byte	0x04, 0x36
        /*0066*/ 	.short	(.L_39 - .L_38)
.L_38:
        /*0068*/ 	.word	0x00000008
.L_39:


//--------------------- .nv.callgraph             --------------------------
	.section	.nv.callgraph,"",@"SHT_CUDA_CALLGRAPH"
	.align	4
	.sectionentsize	8
	.align		4
        /*0000*/ 	.word	0x00000000
	.align		4
        /*0004*/ 	.word	0xffffffff
	.align		4
        /*0008*/ 	.word	0x00000000
	.align		4
        /*000c*/ 	.word	0xfffffffe
	.align		4
        /*0010*/ 	.word	0x00000000
	.align		4
        /*0014*/ 	.word	0xfffffffd
	.align		4
        /*0018*/ 	.word	0x00000000
	.align		4
        /*001c*/ 	.word	0xfffffffc


//--------------------- .text._Z9relu_vec4PfS_i   --------------------------
	.section	.text._Z9relu_vec4PfS_i,"ax",@progbits
	.align	128
        .global         _Z9relu_vec4PfS_i
        .type           _Z9relu_vec4PfS_i,@function
        .size           _Z9relu_vec4PfS_i,(.L_x_2 - _Z9relu_vec4PfS_i)
        .other          _Z9relu_vec4PfS_i,@"STO_CUDA_ENTRY STV_DEFAULT"
_Z9relu_vec4PfS_i:
.text._Z9relu_vec4PfS_i:
[----:B------:R-:W-:Y:S01]  /*0000*/  LDC R1, c[0x0][0x37c] ;  /* 0x0000df00ff017b82 */ /* 0x000fe20000000800 */
[----:B------:R-:W0:Y:S07]  /*0010*/  S2R R3, SR_TID.X ;  /* 0x0000000000037919 */ /* 0x000e2e0000002100 */
[----:B------:R-:W0:Y:S01]  /*0020*/  S2UR UR4, SR_CTAID.X ;  /* 0x00000000000479c3 */ /* 0x000e220000002500 */
[----:B------:R-:W1:Y:S07]  /*0030*/  LDCU UR5, c[0x0][0x390] ;  /* 0x00007200ff0577ac */ /* 0x000e6e0008000800 */
[----:B------:R-:W0:Y:S02]  /*0040*/  LDC R0, c[0x0][0x360] ;  /* 0x0000d800ff007b82 */ /* 0x000e240000000800 */
[----:B0-----:R-:W-:-:S04]  /*0050*/  IMAD R0, R0, UR4, R3 ;  /* 0x0000000400007c24 */ /* 0x001fc8000f8e0203 */
[----:B------:R-:W-:-:S05]  /*0060*/  IMAD.SHL.U32 R7, R0, 0x4, RZ ;  /* 0x0000000400077824 */ /* 0x000fca00078e00ff */
[----:B-1----:R-:W-:-:S13]  /*0070*/  ISETP.GE.AND P0, PT, R7, UR5, PT ;  /* 0x0000000507007c0c */ /* 0x002fda000bf06270 */
[----:B------:R-:W-:Y:S05]  /*0080*/  @P0 EXIT ;  /* 0x000000000000094d */ /* 0x000fea0003800000 */
[----:B------:R-:W0:Y:S01]  /*0090*/  LDC.64 R2, c[0x0][0x380] ;  /* 0x0000e000ff027b82 */ /* 0x000e220000000a00 */
[----:B------:R-:W1:Y:S07]  /*00a0*/  LDCU.64 UR4, c[0x0][0x358] ;  /* 0x00006b00ff0477ac */ /* 0x000e6e0008000a00 */
[----:B------:R-:W2:Y:S01]  /*00b0*/  LDC.64 R4, c[0x0][0x388] ;  /* 0x0000e200ff047b82 */ /* 0x000ea20000000a00 */
[----:B0-----:R-:W-:-:S05]  /*00c0*/  IMAD.WIDE R2, R7, 0x4, R2 ;  /* 0x0000000407027825 */ /* 0x001fca00078e0202 */
[----:B-1----:R-:W3:Y:S01]  /*00d0*/  LDG.E.128 R8, desc[UR4][R2.64] ;  /* 0x0000000402087981 */ /* 0x002ee2000c1e1d00 */
[----:B--2---:R-:W-:Y:S01]  /*00e0*/  IMAD.WIDE R4, R7, 0x4, R4 ;  /* 0x0000000407047825 */ /* 0x004fe200078e0204 */
[----:B---3--:R-:W-:Y:S02]  /*00f0*/  FMNMX R8, RZ, R8, !PT ;  /* 0x00000008ff087209 */ /* 0x008fe40007800000 */
[----:B------:R-:W-:Y:S02]  /*0100*/  FMNMX R9, RZ, R9, !PT ;  /* 0x00000009ff097209 */ /* 0x000fe40007800000 */
[----:B------:R-:W-:Y:S02]  /*0110*/  FMNMX R10, RZ, R10, !PT ;  /* 0x0000000aff0a7209 */ /* 0x000fe40007800000 */
[----:B------:R-:W-:-:S05]  /*0120*/  FMNMX R11, RZ, R11, !PT ;  /* 0x0000000bff0b7209 */ /* 0x000fca0007800000 */
[----:B------:R-:W-:Y:S01]  /*0130*/  STG.E.128 desc[UR4][R4.64], R8 ;  /* 0x0000000804007986 */ /* 0x000fe2000c101d04 */
[----:B------:R-:W-:Y:S05]  /*0140*/  EXIT ;  /* 0x000000000000794d */ /* 0x000fea0003800000 */
.L_x_0:
[----:B------:R-:W-:-:S00]  /*0150*/  BRA `(.L_x_0) ;  /* 0xfffffffc00fc7947 */ /* 0x000fc0000383ffff */
[----:B------:R-:W-:-:S00]  /*0160*/  NOP ;  /* 0x0000000000007918 */ /* 0x000fc00000000000 */
        /* <DEDUP_REMOVED lines=9> */
.L_x_2:


//--------------------- .text._Z4reluPfS_i        --------------------------
	.section	.text._Z4reluPfS_i,"ax",@progbits
	.align	128
        .global         _Z4reluPfS_i
        .type           _Z4reluPfS_i,@function
        .size           _Z4reluPfS_i,(.L_x_3 - _Z4reluPfS_i)
        .other          _Z4reluPfS_i,@"STO_CUDA_ENTRY STV_DEFAULT"
_Z4reluPfS_i:
.text._Z4reluPfS_i:
[----:B------:R-:W-:Y:S01]  /*0000*/  LDC R1, c[0x0][0x37c] ;  /* 0x0000df00ff017b82 */ /* 0x000fe20000000800 */
[----:B------:R-:W0:Y:S07]  /*0010*/  S2R R0, SR_TID.X ;  /* 0x0000000000007919 */ /* 0x000e2e0000002100 */
[----:B------:R-:W0:Y:S01]  /*0020*/  S2UR UR4, SR_CTAID.X ;  /* 0x00000000000479c3 */ /* 0x000e220000002500 */
[----:B------:R-:W1:Y:S07]  /*0030*/  LDCU UR5, c[0x0][0x390] ;  /* 0x00007200ff0577ac */ /* 0x000e6e0008000800 */
[----:B------:R-:W0:Y:S02]  /*0040*/  LDC R7, c[0x0][0x360] ;  /* 0x0000d800ff077b82 */ /* 0x000e240000000800 */
[----:B0-----:R-:W-:-:S05]  /*0050*/  IMAD R7, R7, UR4, R0 ;  /* 0x0000000407077c24 */ /* 0x001fca000f8e0200 */
[----:B-1----:R-:W-:-:S13]  /*0060*/  ISETP.GE.AND P0, PT, R7, UR5, PT ;  /* 0x0000000507007c0c */ /* 0x002fda000bf06270 */
[----:B------:R-:W-:Y:S05]  /*0070*/  @P0 EXIT ;  /* 0x000000000000094d */ /* 0x000fea0003800000 */
[----:B------:R-:W0:Y:S01]  /*0080*/  LDC.64 R2, c[0x0][0x380] ;  /* 0x0000e000ff027b82 */ /* 0x000e220000000a00 */
[----:B------:R-:W1:Y:S07]  /*0090*/  LDCU.64 UR4, c[0x0][0x358] ;  /* 0x00006b00ff0477ac */ /* 0x000e6e0008000a00 */
[----:B------:R-:W2:Y:S01]  /*00a0*/  LDC.64 R4, c[0x0][0x388] ;  /* 0x0000e200ff047b82 */ /* 0x000ea20000000a00 */
[----:B0-----:R-:W-:-:S06]  /*00b0*/  IMAD.WIDE R2, R7, 0x4, R2 ;  /* 0x0000000407027825 */ /* 0x001fcc00078e0202 */
[----:B-1----:R-:W3:Y:S01]  /*00c0*/  LDG.E R2, desc[UR4][R2.64] ;  /* 0x0000000402027981 */ /* 0x002ee2000c1e1900 */
[----:B--2---:R-:W-:Y:S01]  /*00d0*/  IMAD.WIDE R4, R7, 0x4, R4 ;  /* 0x0000000407047825 */ /* 0x004fe200078e0204 */
[----:B---3--:R-:W-:-:S05]  /*00e0*/  FMNMX R7, RZ, R2, !PT ;  /* 0x00000002ff077209 */ /* 0x008fca0007800000 */
[----:B------:R-:W-:Y:S01]  /*00f0*/  STG.E desc[UR4][R4.64], R7 ;  /* 0x0000000704007986 */ /* 0x000fe2000c101904 */
[----:B------:R-:W-:Y:S05]  /*0100*/  EXIT ;  /* 0x000000000000794d */ /* 0x000fea0003800000 */
.L_x_1:
        /* <DEDUP_REMOVED lines=15> */
.L_x_3:


//--------------------- .nv.shared.reserved.0     --------------------------
	.section	.nv.shared.reserved.0,"aw",@nobits
	.weak		__nv_reservedSMEM_offset_0_alias
	.size		__nv_reservedSMEM_offset_0_alias, 0, 64
	.other		__nv_reservedSMEM_offset_0_alias,@"STO_CUDA_RESERVED_SHARED STV_DEFAULT"
__nv_reservedSMEM_offset_0_alias:
	.zero		0
	.zero		64


//--------------------- .nv.constant0._Z9relu_vec4PfS_i --------------------------
	.section	.nv.constant0._Z9relu_vec4PfS_i,"a",@progbits
	.sectionflags	@""
	.align	4
.nv.constant0._Z9relu_vec4PfS_i:
	.zero		916


//--------------------- .nv.constant0._Z4reluPfS_i --------------------------
	.section	.nv.constant0._Z4reluPfS_i,"a",@progbits
	.sectionflags	@""
	.align	4
.nv.constant0._Z4reluPfS_i:
	.zero		916


//--------------------- SYMBOLS --------------------------

	.type		.nv.reservedSmem.offset0,@object
	.size		.nv.reservedSmem.offset0,0x4
